//
// Generated by NVIDIA NVVM Compiler
//
// Compiler Build ID: CL-36424714
// Cuda compilation tools, release 13.0, V13.0.88
// Based on NVVM 20.0.0
//

.version 9.0
.target sm_100
.address_size 64

	// .globl	_Z14softmax_kernelPKfPfi
.extern .shared .align 16 .b8 shared[];

.visible .entry _Z14softmax_kernelPKfPfi(
	.param .u64 .ptr .align 1 _Z14softmax_kernelPKfPfi_param_0,
	.param .u64 .ptr .align 1 _Z14softmax_kernelPKfPfi_param_1,
	.param .u32 _Z14softmax_kernelPKfPfi_param_2
)
{
	.reg .pred 	%p<19>;
	.reg .b32 	%r<84>;
	.reg .b32 	%f<200>;
	.reg .b64 	%rd<9>;

	ld.param.u64 	%rd1, [_Z14softmax_kernelPKfPfi_param_0];
	ld.param.u64 	%rd2, [_Z14softmax_kernelPKfPfi_param_1];
	ld.param.u32 	%r34, [_Z14softmax_kernelPKfPfi_param_2];
	mov.u32 	%r1, %ctaid.x;
	mov.u32 	%r2, %tid.x;
	setp.ge.s32 	%p1, %r2, %r34;
	shl.b32 	%r35, %r2, 2;
	mov.u32 	%r80, shared;
	add.s32 	%r3, %r80, %r35;
	@%p1 bra 	$L__BB0_2;
	cvta.to.global.u64 	%rd3, %rd1;
	mad.lo.s32 	%r37, %r34, %r1, %r2;
	mul.wide.u32 	%rd4, %r37, 4;
	add.s64 	%rd5, %rd3, %rd4;
	ld.global.nc.f32 	%f23, [%rd5];
	st.shared.f32 	[%r3], %f23;
$L__BB0_2:
	bar.sync 	0;
	setp.lt.s32 	%p2, %r34, 1;
	mov.f32 	%f192, 0fFF800000;
	@%p2 bra 	$L__BB0_15;
	and.b32  	%r4, %r34, 15;
	setp.lt.u32 	%p3, %r34, 16;
	mov.f32 	%f192, 0fFF800000;
	mov.b32 	%r73, 0;
	@%p3 bra 	$L__BB0_6;
	and.b32  	%r73, %r34, 2147483632;
	mov.u32 	%r40, shared;
	add.s32 	%r78, %r40, 32;
	neg.s32 	%r79, %r73;
	mov.f32 	%f192, 0fFF800000;
$L__BB0_5:
	.pragma "nounroll";
	ld.shared.v4.f32 	{%f28, %f29, %f30, %f31}, [%r78+-32];
	max.f32 	%f32, %f192, %f28;
	max.f32 	%f33, %f32, %f29;
	max.f32 	%f34, %f33, %f30;
	max.f32 	%f35, %f34, %f31;
	ld.shared.v4.f32 	{%f36, %f37, %f38, %f39}, [%r78+-16];
	max.f32 	%f40, %f35, %f36;
	max.f32 	%f41, %f40, %f37;
	max.f32 	%f42, %f41, %f38;
	max.f32 	%f43, %f42, %f39;
	ld.shared.v4.f32 	{%f44, %f45, %f46, %f47}, [%r78];
	max.f32 	%f48, %f43, %f44;
	max.f32 	%f49, %f48, %f45;
	max.f32 	%f50, %f49, %f46;
	max.f32 	%f51, %f50, %f47;
	ld.shared.v4.f32 	{%f52, %f53, %f54, %f55}, [%r78+16];
	max.f32 	%f56, %f51, %f52;
	max.f32 	%f57, %f56, %f53;
	max.f32 	%f58, %f57, %f54;
	max.f32 	%f192, %f58, %f55;
	add.s32 	%r79, %r79, 16;
	add.s32 	%r78, %r78, 64;
	setp.eq.s32 	%p4, %r79, 0;
	@%p4 bra 	$L__BB0_6;
	bra.uni 	$L__BB0_5;
$L__BB0_6:
	setp.eq.s32 	%p5, %r4, 0;
	@%p5 bra 	$L__BB0_15;
	and.b32  	%r8, %r34, 7;
	setp.lt.u32 	%p6, %r4, 8;
	@%p6 bra 	$L__BB0_9;
	shl.b32 	%r41, %r73, 2;
	mov.u32 	%r42, shared;
	add.s32 	%r43, %r42, %r41;
	ld.shared.f32 	%f60, [%r43];
	max.f32 	%f61, %f192, %f60;
	ld.shared.f32 	%f62, [%r43+4];
	max.f32 	%f63, %f61, %f62;
	ld.shared.f32 	%f64, [%r43+8];
	max.f32 	%f65, %f63, %f64;
	ld.shared.f32 	%f66, [%r43+12];
	max.f32 	%f67, %f65, %f66;
	ld.shared.f32 	%f68, [%r43+16];
	max.f32 	%f69, %f67, %f68;
	ld.shared.f32 	%f70, [%r43+20];
	max.f32 	%f71, %f69, %f70;
	ld.shared.f32 	%f72, [%r43+24];
	max.f32 	%f73, %f71, %f72;
	ld.shared.f32 	%f74, [%r43+28];
	max.f32 	%f192, %f73, %f74;
	add.s32 	%r73, %r73, 8;
$L__BB0_9:
	setp.eq.s32 	%p7, %r8, 0;
	@%p7 bra 	$L__BB0_15;
	and.b32  	%r11, %r34, 3;
	setp.lt.u32 	%p8, %r8, 4;
	@%p8 bra 	$L__BB0_12;
	shl.b32 	%r44, %r73, 2;
	mov.u32 	%r45, shared;
	add.s32 	%r46, %r45, %r44;
	ld.shared.f32 	%f76, [%r46];
	max.f32 	%f77, %f192, %f76;
	ld.shared.f32 	%f78, [%r46+4];
	max.f32 	%f79, %f77, %f78;
	ld.shared.f32 	%f80, [%r46+8];
	max.f32 	%f81, %f79, %f80;
	ld.shared.f32 	%f82, [%r46+12];
	max.f32 	%f192, %f81, %f82;
	add.s32 	%r73, %r73, 4;
$L__BB0_12:
	setp.eq.s32 	%p9, %r11, 0;
	@%p9 bra 	$L__BB0_15;
	shl.b32 	%r47, %r73, 2;
	mov.u32 	%r48, shared;
	add.s32 	%r77, %r48, %r47;
	neg.s32 	%r76, %r11;
$L__BB0_14:
	.pragma "nounroll";
	ld.shared.f32 	%f83, [%r77];
	max.f32 	%f192, %f192, %f83;
	add.s32 	%r77, %r77, 4;
	add.s32 	%r76, %r76, 1;
	setp.ne.s32 	%p10, %r76, 0;
	@%p10 bra 	$L__BB0_14;
$L__BB0_15:
	setp.lt.s32 	%p11, %r34, 1;
	mov.f32 	%f199, 0f00000000;
	@%p11 bra 	$L__BB0_24;
	and.b32  	%r20, %r34, 3;
	setp.lt.u32 	%p12, %r34, 4;
	mov.f32 	%f199, 0f00000000;
	mov.b32 	%r82, 0;
	@%p12 bra 	$L__BB0_19;
	and.b32  	%r82, %r34, 2147483644;
	neg.s32 	%r81, %r82;
	mov.f32 	%f199, 0f00000000;
$L__BB0_18:
	.pragma "nounroll";
	ld.shared.v4.f32 	{%f88, %f89, %f90, %f91}, [%r80];
	sub.f32 	%f92, %f88, %f192;
	fma.rn.f32 	%f93, %f92, 0f3BBB989D, 0f3F000000;
	cvt.sat.f32.f32 	%f94, %f93;
	mov.f32 	%f95, 0f4B400001;
	mov.f32 	%f96, 0f437C0000;
	fma.rm.f32 	%f97, %f94, %f96, %f95;
	add.f32 	%f98, %f97, 0fCB40007F;
	neg.f32 	%f99, %f98;
	fma.rn.f32 	%f100, %f92, 0f3FB8AA3B, %f99;
	fma.rn.f32 	%f101, %f92, 0f32A57060, %f100;
	mov.b32 	%r51, %f97;
	shl.b32 	%r52, %r51, 23;
	mov.b32 	%f102, %r52;
	ex2.approx.ftz.f32 	%f103, %f101;
	mul.f32 	%f104, %f103, %f102;
	add.f32 	%f105, %f199, %f104;
	sub.f32 	%f106, %f89, %f192;
	fma.rn.f32 	%f107, %f106, 0f3BBB989D, 0f3F000000;
	cvt.sat.f32.f32 	%f108, %f107;
	fma.rm.f32 	%f109, %f108, %f96, %f95;
	add.f32 	%f110, %f109, 0fCB40007F;
	neg.f32 	%f111, %f110;
	fma.rn.f32 	%f112, %f106, 0f3FB8AA3B, %f111;
	fma.rn.f32 	%f113, %f106, 0f32A57060, %f112;
	mov.b32 	%r53, %f109;
	shl.b32 	%r54, %r53, 23;
	mov.b32 	%f114, %r54;
	ex2.approx.ftz.f32 	%f115, %f113;
	mul.f32 	%f116, %f115, %f114;
	add.f32 	%f117, %f105, %f116;
	sub.f32 	%f118, %f90, %f192;
	fma.rn.f32 	%f119, %f118, 0f3BBB989D, 0f3F000000;
	cvt.sat.f32.f32 	%f120, %f119;
	fma.rm.f32 	%f121, %f120, %f96, %f95;
	add.f32 	%f122, %f121, 0fCB40007F;
	neg.f32 	%f123, %f122;
	fma.rn.f32 	%f124, %f118, 0f3FB8AA3B, %f123;
	fma.rn.f32 	%f125, %f118, 0f32A57060, %f124;
	mov.b32 	%r55, %f121;
	shl.b32 	%r56, %r55, 23;
	mov.b32 	%f126, %r56;
	ex2.approx.ftz.f32 	%f127, %f125;
	mul.f32 	%f128, %f127, %f126;
	add.f32 	%f129, %f117, %f128;
	sub.f32 	%f130, %f91, %f192;
	fma.rn.f32 	%f131, %f130, 0f3BBB989D, 0f3F000000;
	cvt.sat.f32.f32 	%f132, %f131;
	fma.rm.f32 	%f133, %f132, %f96, %f95;
	add.f32 	%f134, %f133, 0fCB40007F;
	neg.f32 	%f135, %f134;
	fma.rn.f32 	%f136, %f130, 0f3FB8AA3B, %f135;
	fma.rn.f32 	%f137, %f130, 0f32A57060, %f136;
	mov.b32 	%r57, %f133;
	shl.b32 	%r58, %r57, 23;
	mov.b32 	%f138, %r58;
	ex2.approx.ftz.f32 	%f139, %f137;
	mul.f32 	%f140, %f139, %f138;
	st.shared.v4.f32 	[%r80], {%f104, %f116, %f128, %f140};
	add.f32 	%f199, %f129, %f140;
	add.s32 	%r81, %r81, 4;
	add.s32 	%r80, %r80, 16;
	setp.ne.s32 	%p13, %r81, 0;
	@%p13 bra 	$L__BB0_18;
$L__BB0_19:
	setp.eq.s32 	%p14, %r20, 0;
	@%p14 bra 	$L__BB0_24;
	setp.eq.s32 	%p15, %r20, 1;
	@%p15 bra 	$L__BB0_22;
	shl.b32 	%r59, %r82, 2;
	mov.u32 	%r60, shared;
	add.s32 	%r61, %r60, %r59;
	ld.shared.f32 	%f142, [%r61];
	sub.f32 	%f143, %f142, %f192;
	fma.rn.f32 	%f144, %f143, 0f3BBB989D, 0f3F000000;
	cvt.sat.f32.f32 	%f145, %f144;
	mov.f32 	%f146, 0f4B400001;
	mov.f32 	%f147, 0f437C0000;
	fma.rm.f32 	%f148, %f145, %f147, %f146;
	add.f32 	%f149, %f148, 0fCB40007F;
	neg.f32 	%f150, %f149;
	fma.rn.f32 	%f151, %f143, 0f3FB8AA3B, %f150;
	fma.rn.f32 	%f152, %f143, 0f32A57060, %f151;
	mov.b32 	%r62, %f148;
	shl.b32 	%r63, %r62, 23;
	mov.b32 	%f153, %r63;
	ex2.approx.ftz.f32 	%f154, %f152;
	mul.f32 	%f155, %f154, %f153;
	st.shared.f32 	[%r61], %f155;
	add.f32 	%f156, %f199, %f155;
	ld.shared.f32 	%f157, [%r61+4];
	sub.f32 	%f158, %f157, %f192;
	fma.rn.f32 	%f159, %f158, 0f3BBB989D, 0f3F000000;
	cvt.sat.f32.f32 	%f160, %f159;
	fma.rm.f32 	%f161, %f160, %f147, %f146;
	add.f32 	%f162, %f161, 0fCB40007F;
	neg.f32 	%f163, %f162;
	fma.rn.f32 	%f164, %f158, 0f3FB8AA3B, %f163;
	fma.rn.f32 	%f165, %f158, 0f32A57060, %f164;
	mov.b32 	%r64, %f161;
	shl.b32 	%r65, %r64, 23;
	mov.b32 	%f166, %r65;
	ex2.approx.ftz.f32 	%f167, %f165;
	mul.f32 	%f168, %f167, %f166;
	st.shared.f32 	[%r61+4], %f168;
	add.f32 	%f199, %f156, %f168;
	add.s32 	%r82, %r82, 2;
$L__BB0_22:
	and.b32  	%r66, %r34, 1;
	setp.eq.b32 	%p16, %r66, 1;
	not.pred 	%p17, %p16;
	@%p17 bra 	$L__BB0_24;
	shl.b32 	%r67, %r82, 2;
	mov.u32 	%r68, shared;
	add.s32 	%r69, %r68, %r67;
	ld.shared.f32 	%f169, [%r69];
	sub.f32 	%f170, %f169, %f192;
	fma.rn.f32 	%f171, %f170, 0f3BBB989D, 0f3F000000;
	cvt.sat.f32.f32 	%f172, %f171;
	mov.f32 	%f173, 0f4B400001;
	mov.f32 	%f174, 0f437C0000;
	fma.rm.f32 	%f175, %f172, %f174, %f173;
	add.f32 	%f176, %f175, 0fCB40007F;
	neg.f32 	%f177, %f176;
	fma.rn.f32 	%f178, %f170, 0f3FB8AA3B, %f177;
	fma.rn.f32 	%f179, %f170, 0f32A57060, %f178;
	mov.b32 	%r70, %f175;
	shl.b32 	%r71, %r70, 23;
	mov.b32 	%f180, %r71;
	ex2.approx.ftz.f32 	%f181, %f179;
	mul.f32 	%f182, %f181, %f180;
	st.shared.f32 	[%r69], %f182;
	add.f32 	%f199, %f199, %f182;
$L__BB0_24:
	setp.ge.s32 	%p18, %r2, %r34;
	@%p18 bra 	$L__BB0_26;
	ld.shared.f32 	%f183, [%r3];
	div.rn.f32 	%f184, %f183, %f199;
	mad.lo.s32 	%r72, %r34, %r1, %r2;
	cvta.to.global.u64 	%rd6, %rd2;
	mul.wide.u32 	%rd7, %r72, 4;
	add.s64 	%rd8, %rd6, %rd7;
	st.global.f32 	[%rd8], %f184;
$L__BB0_26:
	ret;

}


// ===== COMPILED SASS (sm_100) =====

	.target	sm_100

	.elftype	@"ET_EXEC"


//--------------------- .note.nv.tkinfo           --------------------------
	.section	.note.nv.tkinfo,"",@"SHT_NOTE"
	.sectionflags	@"SHF_NOTE_NV_TKINFO"
	.tkinfo
        /*0018*/ 	.word	0x00000002
        /*0030*/ 	.string	""
        /*0030*/ 	.string	"ptxas"
        /*0030*/ 	.string	"Cuda compilation tools, release 13.0, V13.0.88"
        /*0030*/ 	.string	"Build cuda_13.0.r13.0/compiler.36424714_0"
        /*0030*/ 	.string	"-arch sm_100 -m 64 "



//--------------------- .note.nv.cuinfo           --------------------------
	.section	.note.nv.cuinfo,"",@"SHT_NOTE"
	.sectionflags	@"SHF_NOTE_NV_CUINFO"
        /*0018*/ 	.short	0x0002
        /*001a*/ 	.short	0x0064
        /*001c*/ 	.short	0x0082
	.zero		2


//--------------------- .nv.info                  --------------------------
	.section	.nv.info,"",@"SHT_CUDA_INFO"
	.align	4


	//----- nvinfo : EIATTR_REGCOUNT
	.align		4
        /*0000*/ 	.byte	0x04, 0x2f
        /*0002*/ 	.short	(.L_1 - .L_0)
	.align		4
.L_0:
        /*0004*/ 	.word	index@(_Z14softmax_kernelPKfPfi)
        /*0008*/ 	.word	0x00000019


	//----- nvinfo : EIATTR_FRAME_SIZE
	.align		4
.L_1:
        /*000c*/ 	.byte	0x04, 0x11
        /*000e*/ 	.short	(.L_3 - .L_2)
	.align		4
.L_2:
        /*0010*/ 	.word	index@($__internal_0_$__cuda_sm3x_div_rn_noftz_f32_slowpath)
        /*0014*/ 	.word	0x00000000


	//----- nvinfo : EIATTR_FRAME_SIZE
	.align		4
.L_3:
        /*0018*/ 	.byte	0x04, 0x11
        /*001a*/ 	.short	(.L_5 - .L_4)
	.align		4
.L_4:
        /*001c*/ 	.word	index@(_Z14softmax_kernelPKfPfi)
        /*0020*/ 	.word	0x00000000


	//----- nvinfo : EIATTR_MIN_STACK_SIZE
	.align		4
.L_5:
        /*0024*/ 	.byte	0x04, 0x12
        /*0026*/ 	.short	(.L_7 - .L_6)
	.align		4
.L_6:
        /*0028*/ 	.word	index@(_Z14softmax_kernelPKfPfi)
        /*002c*/ 	.word	0x00000000
.L_7:


//--------------------- .nv.compat                --------------------------
	.section	.nv.compat,"",@"SHT_CUDA_COMPAT_INFO"
	.align	4
        /*0000*/ 	.byte	0x02, 0x09, 0x00, 0x00, 0x02, 0x02, 0x01, 0x00, 0x02, 0x05, 0x05, 0x00, 0x03, 0x07, 0x01, 0x01
        /*0010*/ 	.byte	0x02, 0x03, 0x00, 0x00, 0x02, 0x06, 0x01, 0x00, 0x04, 0x0b, 0x08, 0x00, 0x01, 0x00, 0x00, 0x00
        /*0020*/ 	.byte	0x00, 0x00, 0x00, 0x00


//--------------------- .nv.info._Z14softmax_kernelPKfPfi --------------------------
	.section	.nv.info._Z14softmax_kernelPKfPfi,"",@"SHT_CUDA_INFO"
	.sectionflags	@""
	.align	4


	//----- nvinfo : EIATTR_CUDA_API_VERSION
	.align		4
        /*0000*/ 	.byte	0x04, 0x37
        /*0002*/ 	.short	(.L_9 - .L_8)
.L_8:
        /*0004*/ 	.word	0x00000082


	//----- nvinfo : EIATTR_KPARAM_INFO
	.align		4
.L_9:
        /*0008*/ 	.byte	0x04, 0x17
        /*000a*/ 	.short	(.L_11 - .L_10)
.L_10:
        /*000c*/ 	.word	0x00000000
        /*0010*/ 	.short	0x0002
        /*0012*/ 	.short	0x0010
        /*0014*/ 	.byte	0x00, 0xf0, 0x11, 0x00


	//----- nvinfo : EIATTR_KPARAM_INFO
	.align		4
.L_11:
        /*0018*/ 	.byte	0x04, 0x17
        /*001a*/ 	.short	(.L_13 - .L_12)
.L_12:
        /*001c*/ 	.word	0x00000000
        /*0020*/ 	.short	0x0001
        /*0022*/ 	.short	0x0008
        /*0024*/ 	.byte	0x00, 0xf5, 0x21, 0x00


	//----- nvinfo : EIATTR_KPARAM_INFO
	.align		4
.L_13:
        /*0028*/ 	.byte	0x04, 0x17
        /*002a*/ 	.short	(.L_15 - .L_14)
.L_14:
        /*002c*/ 	.word	0x00000000
        /*0030*/ 	.short	0x0000
        /*0032*/ 	.short	0x0000
        /*0034*/ 	.byte	0x00, 0xf5, 0x21, 0x00


	//----- nvinfo : EIATTR_SPARSE_MMA_MASK
	.align		4
.L_15:
        /*0038*/ 	.byte	0x03, 0x50
        /*003a*/ 	.short	0x0000


	//----- nvinfo : EIATTR_MAXREG_COUNT
	.align		4
        /*003c*/ 	.byte	0x03, 0x1b
        /*003e*/ 	.short	0x00ff


	//----- nvinfo : EIATTR_NUM_BARRIERS
	.align		4
        /*0040*/ 	.byte	0x02, 0x4c
        /*0042*/ 	.byte	0x01
	.zero		1


	//----- nvinfo : EIATTR_MERCURY_ISA_VERSION
	.align		4
        /*0044*/ 	.byte	0x03, 0x5f
        /*0046*/ 	.short	0x0101


	//----- nvinfo : EIATTR_VRC_CTA_INIT_COUNT
	.align		4
        /*0048*/ 	.byte	0x02, 0x4a
	.zero		1
	.zero		1


	//----- nvinfo : EIATTR_EXIT_INSTR_OFFSETS
	.align		4
        /*004c*/ 	.byte	0x04, 0x1c
        /*004e*/ 	.short	(.L_17 - .L_16)


	//   ....[0]....
.L_16:
        /*0050*/ 	.word	0x00000cd0


	//   ....[1]....
        /*0054*/ 	.word	0x00000e20


	//----- nvinfo : EIATTR_CRS_STACK_SIZE
	.align		4
.L_17:
        /*0058*/ 	.byte	0x04, 0x1e
        /*005a*/ 	.short	(.L_19 - .L_18)
.L_18:
        /*005c*/ 	.word	0x00000000


	//----- nvinfo : EIATTR_CBANK_PARAM_SIZE
	.align		4
.L_19:
        /*0060*/ 	.byte	0x03, 0x19
        /*0062*/ 	.short	0x0014


	//----- nvinfo : EIATTR_PARAM_CBANK
	.align		4
        /*0064*/ 	.byte	0x04, 0x0a
        /*0066*/ 	.short	(.L_21 - .L_20)
	.align		4
.L_20:
        /*0068*/ 	.word	index@(.nv.constant0._Z14softmax_kernelPKfPfi)
        /*006c*/ 	.short	0x0380
        /*006e*/ 	.short	0x0014


	//----- nvinfo : EIATTR_SW_WAR
	.align		4
.L_21:
        /*0070*/ 	.byte	0x04, 0x36
        /*0072*/ 	.short	(.L_23 - .L_22)
.L_22:
        /*0074*/ 	.word	0x00000008
.L_23:


//--------------------- .nv.callgraph             --------------------------
	.section	.nv.callgraph,"",@"SHT_CUDA_CALLGRAPH"
	.align	4
	.sectionentsize	8
	.align		4
        /*0000*/ 	.word	0x00000000
	.align		4
        /*0004*/ 	.word	0xffffffff
	.align		4
        /*0008*/ 	.word	0x00000000
	.align		4
        /*000c*/ 	.word	0xfffffffe
	.align		4
        /*0010*/ 	.word	0x00000000
	.align		4
        /*0014*/ 	.word	0xfffffffd
	.align		4
        /*0018*/ 	.word	0x00000000
	.align		4
        /*001c*/ 	.word	0xfffffffc


//--------------------- .text._Z14softmax_kernelPKfPfi --------------------------
	.section	.text._Z14softmax_kernelPKfPfi,"ax",@progbits
	.align	128
        .global         _Z14softmax_kernelPKfPfi
        .type           _Z14softmax_kernelPKfPfi,@function
        .size           _Z14softmax_kernelPKfPfi,(.L_x_24 - _Z14softmax_kernelPKfPfi)
        .other          _Z14softmax_kernelPKfPfi,@"STO_CUDA_ENTRY STV_DEFAULT"
_Z14softmax_kernelPKfPfi:
.text._Z14softmax_kernelPKfPfi:
[----:B------:R-:W-:Y:S01]  /*0000*/  LDC R1, c[0x0][0x37c] ;  /* 0x0000df00ff017b82 */ /* 0x000fe20000000800 */
[----:B------:R-:W0:Y:S07]  /*0010*/  S2R R2, SR_TID.X ;  /* 0x0000000000027919 */ /* 0x000e2e0000002100 */
[----:B------:R-:W0:Y:S01]  /*0020*/  LDC R7, c[0x0][0x390] ;  /* 0x0000e400ff077b82 */ /* 0x000e220000000800 */
[----:B------:R-:W1:Y:S07]  /*0030*/  LDCU.64 UR8, c[0x0][0x358] ;  /* 0x00006b00ff0877ac */ /* 0x000e6e0008000a00 */
[----:B------:R-:W2:Y:S01]  /*0040*/  S2UR UR7, SR_CTAID.X ;  /* 0x00000000000779c3 */ /* 0x000ea20000002500 */
[----:B0-----:R-:W-:-:S13]  /*0050*/  ISETP.GE.AND P0, PT, R2, R7, PT ;  /* 0x000000070200720c */ /* 0x001fda0003f06270 */
[----:B------:R-:W0:Y:S01]  /*0060*/  @!P0 LDC.64 R4, c[0x0][0x380] ;  /* 0x0000e000ff048b82 */ /* 0x000e220000000a00 */
[----:B--2---:R-:W-:-:S04]  /*0070*/  @!P0 IMAD R3, R7, UR7, R2 ;  /* 0x0000000707038c24 */ /* 0x004fc8000f8e0202 */
[----:B0-----:R-:W-:-:S06]  /*0080*/  @!P0 IMAD.WIDE.U32 R4, R3, 0x4, R4 ;  /* 0x0000000403048825 */ /* 0x001fcc00078e0004 */
[----:B-1----:R-:W2:Y:S01]  /*0090*/  @!P0 LDG.E.CONSTANT R5, desc[UR8][R4.64] ;  /* 0x0000000804058981 */ /* 0x002ea2000c1e9900 */
[----:B------:R-:W0:Y:S01]  /*00a0*/  S2UR UR5, SR_CgaCtaId ;  /* 0x00000000000579c3 */ /* 0x000e220000008800 */
[----:B------:R-:W-:Y:S01]  /*00b0*/  UMOV UR4, 0x400 ;  /* 0x0000040000047882 */ /* 0x000fe20000000000 */
[----:B------:R-:W-:Y:S01]  /*00c0*/  MOV R3, 0xff800000 ;  /* 0xff80000000037802 */ /* 0x000fe20000000f00 */
[----:B0-----:R-:W-:-:S06]  /*00d0*/  ULEA UR4, UR5, UR4, 0x18 ;  /* 0x0000000405047291 */ /* 0x001fcc000f8ec0ff */
[----:B------:R-:W-:Y:S01]  /*00e0*/  LEA R0, R2, UR4, 0x2 ;  /* 0x0000000402007c11 */ /* 0x000fe2000f8e10ff */
[----:B------:R-:W-:-:S04]  /*00f0*/  UMOV UR5, UR4 ;  /* 0x0000000400057c82 */ /* 0x000fc80008000000 */
[----:B--2---:R0:W-:Y:S01]  /*0100*/  @!P0 STS [R0], R5 ;  /* 0x0000000500008388 */ /* 0x0041e20000000800 */
[----:B------:R-:W-:Y:S01]  /*0110*/  BAR.SYNC.DEFER_BLOCKING 0x0 ;  /* 0x0000000000007b1d */ /* 0x000fe20000010000 */
[----:B------:R-:W-:-:S13]  /*0120*/  ISETP.GE.AND P0, PT, R7, 0x1, PT ;  /* 0x000000010700780c */ /* 0x000fda0003f06270 */
[----:B0-----:R-:W-:Y:S05]  /*0130*/  @!P0 BRA `(.L_x_0) ;  /* 0x0000000400108947 */ /* 0x001fea0003800000 */
[C---:B------:R-:W-:Y:S01]  /*0140*/  ISETP.GE.U32.AND P0, PT, R7.reuse, 0x10, PT ;  /* 0x000000100700780c */ /* 0x040fe20003f06070 */
[----:B------:R-:W-:Y:S01]  /*0150*/  IMAD.MOV.U32 R20, RZ, RZ, RZ ;  /* 0x000000ffff147224 */ /* 0x000fe200078e00ff */
[----:B------:R-:W-:Y:S02]  /*0160*/  LOP3.LUT R21, R7, 0xf, RZ, 0xc0, !PT ;  /* 0x0000000f07157812 */ /* 0x000fe400078ec0ff */
[----:B------:R-:W-:Y:S02]  /*0170*/  MOV R3, 0xff800000 ;  /* 0xff80000000037802 */ /* 0x000fe40000000f00 */
[----:B------:R-:W-:-:S07]  /*0180*/  ISETP.NE.AND P1, PT, R21, RZ, PT ;  /* 0x000000ff1500720c */ /* 0x000fce0003f25270 */
[----:B------:R-:W-:Y:S06]  /*0190*/  @!P0 BRA `(.L_x_1) ;  /* 0x0000000000508947 */ /* 0x000fec0003800000 */
[----:B------:R-:W-:Y:S01]  /*01a0*/  LOP3.LUT R20, R7, 0x7ffffff0, RZ, 0xc0, !PT ;  /* 0x7ffffff007147812 */ /* 0x000fe200078ec0ff */
[----:B------:R-:W-:Y:S01]  /*01b0*/  UIADD3 UR4, UPT, UPT, UR4, 0x20, URZ ;  /* 0x0000002004047890 */ /* 0x000fe2000fffe0ff */
[----:B------:R-:W-:-:S03]  /*01c0*/  MOV R3, 0xff800000 ;  /* 0xff80000000037802 */ /* 0x000fc60000000f00 */
[----:B------:R-:W-:-:S08]  /*01d0*/  IMAD.MOV R22, RZ, RZ, -R20 ;  /* 0x000000ffff167224 */ /* 0x000fd000078e0a14 */
.L_x_2:
[----:B------:R-:W0:Y:S01]  /*01e0*/  LDS.128 R4, [UR4+-0x20] ;  /* 0xffffe004ff047984 */ /* 0x000e220008000c00 */
[----:B------:R-:W-:-:S03]  /*01f0*/  IADD3 R22, PT, PT, R22, 0x10, RZ ;  /* 0x0000001016167810 */ /* 0x000fc60007ffe0ff */
[----:B------:R-:W1:Y:S01]  /*0200*/  LDS.128 R8, [UR4+-0x10] ;  /* 0xfffff004ff087984 */ /* 0x000e620008000c00 */
[----:B------:R-:W-:-:S03]  /*0210*/  ISETP.NE.AND P0, PT, R22, RZ, PT ;  /* 0x000000ff1600720c */ /* 0x000fc60003f05270 */
[----:B------:R-:W2:Y:S04]  /*0220*/  LDS.128 R12, [UR4] ;  /* 0x00000004ff0c7984 */ /* 0x000ea80008000c00 */
[----:B------:R-:W3:Y:S01]  /*0230*/  LDS.128 R16, [UR4+0x10] ;  /* 0x00001004ff107984 */ /* 0x000ee20008000c00 */
[----:B------:R-:W-:Y:S01]  /*0240*/  UIADD3 UR4, UPT, UPT, UR4, 0x40, URZ ;  /* 0x0000004004047890 */ /* 0x000fe2000fffe0ff */
[----:B0-----:R-:W-:-:S04]  /*0250*/  FMNMX3 R4, R3, R4, R5, !PT ;  /* 0x0000000403047276 */ /* 0x001fc80007800005 */
[----:B------:R-:W-:-:S04]  /*0260*/  FMNMX3 R4, R4, R6, R7, !PT ;  /* 0x0000000604047276 */ /* 0x000fc80007800007 */
[----:B-1----:R-:W-:-:S04]  /*0270*/  FMNMX3 R4, R4, R8, R9, !PT ;  /* 0x0000000804047276 */ /* 0x002fc80007800009 */
[----:B------:R-:W-:-:S04]  /*0280*/  FMNMX3 R4, R4, R10, R11, !PT ;  /* 0x0000000a04047276 */ /* 0x000fc8000780000b */
[----:B--2---:R-:W-:-:S04]  /*0290*/  FMNMX3 R4, R4, R12, R13, !PT ;  /* 0x0000000c04047276 */ /* 0x004fc8000780000d */
[----:B------:R-:W-:-:S04]  /*02a0*/  FMNMX3 R4, R4, R14, R15, !PT ;  /* 0x0000000e04047276 */ /* 0x000fc8000780000f */
[----:B---3--:R-:W-:-:S04]  /*02b0*/  FMNMX3 R4, R4, R16, R17, !PT ;  /* 0x0000001004047276 */ /* 0x008fc80007800011 */
[----:B------:R-:W-:Y:S01]  /*02c0*/  FMNMX3 R3, R4, R18, R19, !PT ;  /* 0x0000001204037276 */ /* 0x000fe20007800013 */
[----:B------:R-:W-:Y:S06]  /*02d0*/  @P0 BRA `(.L_x_2) ;  /* 0xfffffffc00c00947 */ /* 0x000fec000383ffff */
.L_x_1:
[----:B------:R-:W-:Y:S05]  /*02e0*/  @!P1 BRA `(.L_x_0) ;  /* 0x0000000000a49947 */ /* 0x000fea0003800000 */
[----:B------:R-:W0:Y:S01]  /*02f0*/  LDCU UR4, c[0x0][0x390] ;  /* 0x00007200ff0477ac */ /* 0x000e220008000800 */
[----:B------:R-:W-:Y:S01]  /*0300*/  ISETP.GE.U32.AND P0, PT, R21, 0x8, PT ;  /* 0x000000081500780c */ /* 0x000fe20003f06070 */
[----:B0-----:R-:W-:-:S04]  /*0310*/  ULOP3.LUT UR6, UR4, 0x7, URZ, 0xc0, !UPT ;  /* 0x0000000704067892 */ /* 0x001fc8000f8ec0ff */
[----:B------:R-:W-:-:S08]  /*0320*/  UISETP.NE.AND UP0, UPT, UR6, URZ, UPT ;  /* 0x000000ff0600728c */ /* 0x000fd0000bf05270 */
[----:B------:R-:W-:Y:S05]  /*0330*/  @!P0 BRA `(.L_x_3) ;  /* 0x00000000002c8947 */ /* 0x000fea0003800000 */
[----:B------:R-:W0:Y:S01]  /*0340*/  S2R R5, SR_CgaCtaId ;  /* 0x0000000000057919 */ /* 0x000e220000008800 */
[----:B------:R-:W-:-:S04]  /*0350*/  MOV R4, 0x400 ;  /* 0x0000040000047802 */ /* 0x000fc80000000f00 */
[----:B0-----:R-:W-:-:S05]  /*0360*/  LEA R5, R5, R4, 0x18 ;  /* 0x0000000405057211 */ /* 0x001fca00078ec0ff */
[C---:B------:R-:W-:Y:S01]  /*0370*/  IMAD R12, R20.reuse, 0x4, R5 ;  /* 0x00000004140c7824 */ /* 0x040fe200078e0205 */
[----:B------:R-:W-:-:S04]  /*0380*/  IADD3 R20, PT, PT, R20, 0x8, RZ ;  /* 0x0000000814147810 */ /* 0x000fc80007ffe0ff */
[----:B------:R-:W0:Y:S04]  /*0390*/  LDS.128 R4, [R12] ;  /* 0x000000000c047984 */ /* 0x000e280000000c00 */
[----:B------:R-:W1:Y:S01]  /*03a0*/  LDS.128 R8, [R12+0x10] ;  /* 0x000010000c087984 */ /* 0x000e620000000c00 */
[----:B0-----:R-:W-:-:S04]  /*03b0*/  FMNMX3 R4, R3, R4, R5, !PT ;  /* 0x0000000403047276 */ /* 0x001fc80007800005 */
[----:B------:R-:W-:-:S04]  /*03c0*/  FMNMX3 R4, R4, R6, R7, !PT ;  /* 0x0000000604047276 */ /* 0x000fc80007800007 */
[----:B-1----:R-:W-:-:S04]  /*03d0*/  FMNMX3 R4, R4, R8, R9, !PT ;  /* 0x0000000804047276 */ /* 0x002fc80007800009 */
[----:B------:R-:W-:-:S07]  /*03e0*/  FMNMX3 R3, R4, R10, R11, !PT ;  /* 0x0000000a04037276 */ /* 0x000fce000780000b */
.L_x_3:
[----:B------:R-:W-:Y:S05]  /*03f0*/  BRA.U !UP0, `(.L_x_0) ;  /* 0x0000000108607547 */ /* 0x000fea000b800000 */
[----:B------:R-:W-:Y:S02]  /*0400*/  UISETP.GE.U32.AND UP0, UPT, UR6, 0x4, UPT ;  /* 0x000000040600788c */ /* 0x000fe4000bf06070 */
[----:B------:R-:W-:-:S04]  /*0410*/  ULOP3.LUT UR4, UR4, 0x3, URZ, 0xc0, !UPT ;  /* 0x0000000304047892 */ /* 0x000fc8000f8ec0ff */
[----:B------:R-:W-:-:S03]  /*0420*/  UISETP.NE.AND UP1, UPT, UR4, URZ, UPT ;  /* 0x000000ff0400728c */ /* 0x000fc6000bf25270 */
[----:B------:R-:W-:Y:S08]  /*0430*/  BRA.U !UP0, `(.L_x_4) ;  /* 0x0000000108207547 */ /* 0x000ff0000b800000 */
[----:B------:R-:W0:Y:S01]  /*0440*/  S2R R5, SR_CgaCtaId ;  /* 0x0000000000057919 */ /* 0x000e220000008800 */
[----:B------:R-:W-:-:S04]  /*0450*/  MOV R4, 0x400 ;  /* 0x0000040000047802 */ /* 0x000fc80000000f00 */
[----:B0-----:R-:W-:-:S05]  /*0460*/  LEA R5, R5, R4, 0x18 ;  /* 0x0000000405057211 */ /* 0x001fca00078ec0ff */
[C---:B------:R-:W-:Y:S01]  /*0470*/  IMAD R5, R20.reuse, 0x4, R5 ;  /* 0x0000000414057824 */ /* 0x040fe200078e0205 */
[----:B------:R-:W-:-:S05]  /*0480*/  IADD3 R20, PT, PT, R20, 0x4, RZ ;  /* 0x0000000414147810 */ /* 0x000fca0007ffe0ff */
[----:B------:R-:W0:Y:S02]  /*0490*/  LDS.128 R4, [R5] ;  /* 0x0000000005047984 */ /* 0x000e240000000c00 */
[----:B0-----:R-:W-:-:S04]  /*04a0*/  FMNMX3 R3, R3, R4, R5, !PT ;  /* 0x0000000403037276 */ /* 0x001fc80007800005 */
[----:B------:R-:W-:-:S07]  /*04b0*/  FMNMX3 R3, R3, R6, R7, !PT ;  /* 0x0000000603037276 */ /* 0x000fce0007800007 */
.L_x_4:
[----:B------:R-:W-:Y:S05]  /*04c0*/  BRA.U !UP1, `(.L_x_0) ;  /* 0x00000001092c7547 */ /* 0x000fea000b800000 */
[----:B------:R-:W0:Y:S01]  /*04d0*/  S2R R5, SR_CgaCtaId ;  /* 0x0000000000057919 */ /* 0x000e220000008800 */
[----:B------:R-:W-:Y:S01]  /*04e0*/  MOV R4, 0x400 ;  /* 0x0000040000047802 */ /* 0x000fe20000000f00 */
[----:B------:R-:W-:-:S03]  /*04f0*/  UIADD3 UR4, UPT, UPT, -UR4, URZ, URZ ;  /* 0x000000ff04047290 */ /* 0x000fc6000fffe1ff */
[----:B0-----:R-:W-:-:S05]  /*0500*/  LEA R5, R5, R4, 0x18 ;  /* 0x0000000405057211 */ /* 0x001fca00078ec0ff */
[----:B------:R-:W-:-:S07]  /*0510*/  IMAD R20, R20, 0x4, R5 ;  /* 0x0000000414147824 */ /* 0x000fce00078e0205 */
.L_x_5:
[----:B------:R0:W1:Y:S01]  /*0520*/  LDS R4, [R20] ;  /* 0x0000000014047984 */ /* 0x0000620000000800 */
[----:B------:R-:W-:-:S04]  /*0530*/  UIADD3 UR4, UPT, UPT, UR4, 0x1, URZ ;  /* 0x0000000104047890 */ /* 0x000fc8000fffe0ff */
[----:B------:R-:W-:Y:S01]  /*0540*/  UISETP.NE.AND UP0, UPT, UR4, URZ, UPT ;  /* 0x000000ff0400728c */ /* 0x000fe2000bf05270 */
[----:B0-----:R-:W-:Y:S02]  /*0550*/  IADD3 R20, PT, PT, R20, 0x4, RZ ;  /* 0x0000000414147810 */ /* 0x001fe40007ffe0ff */
[----:B-1----:R-:W-:-:S06]  /*0560*/  FMNMX R3, R4, R3, !PT ;  /* 0x0000000304037209 */ /* 0x002fcc0007800000 */
[----:B------:R-:W-:Y:S05]  /*0570*/  BRA.U UP0, `(.L_x_5) ;  /* 0xfffffffd00e87547 */ /* 0x000fea000b83ffff */
.L_x_0:
[----:B------:R-:W0:Y:S01]  /*0580*/  LDCU UR10, c[0x0][0x390] ;  /* 0x00007200ff0a77ac */ /* 0x000e220008000800 */
[----:B------:R-:W-:Y:S01]  /*0590*/  IMAD.MOV.U32 R9, RZ, RZ, RZ ;  /* 0x000000ffff097224 */ /* 0x000fe200078e00ff */
[----:B0-----:R-:W-:-:S09]  /*05a0*/  UISETP.GE.AND UP0, UPT, UR10, 0x1, UPT ;  /* 0x000000010a00788c */ /* 0x001fd2000bf06270 */
[----:B------:R-:W-:Y:S05]  /*05b0*/  BRA.U !UP0, `(.L_x_6) ;  /* 0x0000000508c07547 */ /* 0x000fea000b800000 */
[----:B------:R-:W-:Y:S01]  /*05c0*/  UISETP.GE.U32.AND UP1, UPT, UR10, 0x4, UPT ;  /* 0x000000040a00788c */ /* 0x000fe2000bf26070 */
[----:B------:R-:W-:Y:S01]  /*05d0*/  HFMA2 R9, -RZ, RZ, 0, 0 ;  /* 0x00000000ff097431 */ /* 0x000fe200000001ff */
[----:B------:R-:W-:Y:S01]  /*05e0*/  ULOP3.LUT UR11, UR10, 0x3, URZ, 0xc0, !UPT ;  /* 0x000000030a0b7892 */ /* 0x000fe2000f8ec0ff */
[----:B------:R-:W-:-:S03]  /*05f0*/  UMOV UR4, URZ ;  /* 0x000000ff00047c82 */ /* 0x000fc60008000000 */
[----:B------:R-:W-:-:S03]  /*0600*/  UISETP.NE.AND UP0, UPT, UR11, URZ, UPT ;  /* 0x000000ff0b00728c */ /* 0x000fc6000bf05270 */
[----:B------:R-:W-:Y:S08]  /*0610*/  BRA.U !UP1, `(.L_x_7) ;  /* 0x0000000109cc7547 */ /* 0x000ff0000b800000 */
[----:B------:R-:W-:Y:S01]  /*0620*/  ULOP3.LUT UR4, UR10, 0x7ffffffc, URZ, 0xc0, !UPT ;  /* 0x7ffffffc0a047892 */ /* 0x000fe2000f8ec0ff */
[----:B------:R-:W-:-:S03]  /*0630*/  IMAD.MOV.U32 R9, RZ, RZ, RZ ;  /* 0x000000ffff097224 */ /* 0x000fc600078e00ff */
[----:B------:R-:W-:-:S12]  /*0640*/  UIADD3 UR6, UPT, UPT, -UR4, URZ, URZ ;  /* 0x000000ff04067290 */ /* 0x000fd8000fffe1ff */
.L_x_8:
[----:B0-----:R-:W0:Y:S01]  /*0650*/  LDS.128 R4, [UR5] ;  /* 0x00000005ff047984 */ /* 0x001e220008000c00 */
[----:B------:R-:W-:Y:S01]  /*0660*/  MOV R15, 0x3bbb989d ;  /* 0x3bbb989d000f7802 */ /* 0x000fe20000000f00 */
[----:B------:R-:W-:Y:S01]  /*0670*/  IMAD.MOV.U32 R17, RZ, RZ, 0x437c0000 ;  /* 0x437c0000ff117424 */ /* 0x000fe200078e00ff */
[----:B------:R-:W-:-:S04]  /*0680*/  UIADD3 UR6, UPT, UPT, UR6, 0x4, URZ ;  /* 0x0000000406067890 */ /* 0x000fc8000fffe0ff */
[----:B------:R-:W-:Y:S01]  /*0690*/  UISETP.NE.AND UP1, UPT, UR6, URZ, UPT ;  /* 0x000000ff0600728c */ /* 0x000fe2000bf25270 */
[--C-:B0-----:R-:W-:Y:S01]  /*06a0*/  FADD R8, R4, -R3.reuse ;  /* 0x8000000304087221 */ /* 0x101fe20000000000 */
[--C-:B------:R-:W-:Y:S01]  /*06b0*/  FADD R10, R5, -R3.reuse ;  /* 0x80000003050a7221 */ /* 0x100fe20000000000 */
[--C-:B------:R-:W-:Y:S01]  /*06c0*/  FADD R12, R6, -R3.reuse ;  /* 0x80000003060c7221 */ /* 0x100fe20000000000 */
[----:B------:R-:W-:Y:S01]  /*06d0*/  FADD R14, R7, -R3 ;  /* 0x80000003070e7221 */ /* 0x000fe20000000000 */
[-C--:B------:R-:W-:Y:S01]  /*06e0*/  FFMA.SAT R4, R8, R15.reuse, 0.5 ;  /* 0x3f00000008047423 */ /* 0x080fe2000000200f */
[-C--:B------:R-:W-:Y:S01]  /*06f0*/  FFMA.SAT R5, R10, R15.reuse, 0.5 ;  /* 0x3f0000000a057423 */ /* 0x080fe2000000200f */
[----:B------:R-:W-:Y:S02]  /*0700*/  FFMA.SAT R6, R12, R15, 0.5 ;  /* 0x3f0000000c067423 */ /* 0x000fe4000000200f */
[-C--:B------:R-:W-:Y:S01]  /*0710*/  FFMA.RM R4, R4, R17.reuse, 12582913 ;  /* 0x4b40000104047423 */ /* 0x080fe20000004011 */
[-C--:B------:R-:W-:Y:S01]  /*0720*/  FFMA.RM R5, R5, R17.reuse, 12582913 ;  /* 0x4b40000105057423 */ /* 0x080fe20000004011 */
[----:B------:R-:W-:-:S02]  /*0730*/  FFMA.RM R6, R6, R17, 12582913 ;  /* 0x4b40000106067423 */ /* 0x000fc40000004011 */
[C---:B------:R-:W-:Y:S01]  /*0740*/  FADD R11, R4.reuse, -12583039 ;  /* 0xcb40007f040b7421 */ /* 0x040fe20000000000 */
[C---:B------:R-:W-:Y:S01]  /*0750*/  FADD R13, R5.reuse, -12583039 ;  /* 0xcb40007f050d7421 */ /* 0x040fe20000000000 */
[----:B------:R-:W-:Y:S01]  /*0760*/  SHF.L.U32 R4, R4, 0x17, RZ ;  /* 0x0000001704047819 */ /* 0x000fe200000006ff */
[----:B------:R-:W-:Y:S02]  /*0770*/  IMAD.SHL.U32 R5, R5, 0x800000, RZ ;  /* 0x0080000005057824 */ /* 0x000fe400078e00ff */
[----:B------:R-:W-:Y:S01]  /*0780*/  FFMA R11, R8, 1.4426950216293334961, -R11 ;  /* 0x3fb8aa3b080b7823 */ /* 0x000fe2000000080b */
[----:B------:R-:W-:-:S03]  /*0790*/  FFMA R13, R10, 1.4426950216293334961, -R13 ;  /* 0x3fb8aa3b0a0d7823 */ /* 0x000fc6000000080d */
[----:B------:R-:W-:Y:S01]  /*07a0*/  FFMA R11, R8, 1.925963033500011079e-08, R11 ;  /* 0x32a57060080b7823 */ /* 0x000fe2000000000b */
[----:B------:R-:W-:Y:S01]  /*07b0*/  FFMA.SAT R8, R14, R15, 0.5 ;  /* 0x3f0000000e087423 */ /* 0x000fe2000000200f */
[----:B------:R-:W-:Y:S01]  /*07c0*/  FFMA R13, R10, 1.925963033500011079e-08, R13 ;  /* 0x32a570600a0d7823 */ /* 0x000fe2000000000d */
[----:B------:R-:W-:Y:S01]  /*07d0*/  FADD R15, R6, -12583039 ;  /* 0xcb40007f060f7421 */ /* 0x000fe20000000000 */
[----:B------:R-:W0:Y:S01]  /*07e0*/  MUFU.EX2 R7, R11 ;  /* 0x0000000b00077308 */ /* 0x000e220000000800 */
[----:B------:R-:W-:Y:S01]  /*07f0*/  FFMA.RM R10, R8, R17, 12582913 ;  /* 0x4b400001080a7423 */ /* 0x000fe20000004011 */
[----:B------:R-:W-:Y:S01]  /*0800*/  SHF.L.U32 R6, R6, 0x17, RZ ;  /* 0x0000001706067819 */ /* 0x000fe200000006ff */
[----:B------:R-:W-:Y:S02]  /*0810*/  FFMA R15, R12, 1.4426950216293334961, -R15 ;  /* 0x3fb8aa3b0c0f7823 */ /* 0x000fe4000000080f */
[C---:B------:R-:W-:Y:S01]  /*0820*/  FADD R17, R10.reuse, -12583039 ;  /* 0xcb40007f0a117421 */ /* 0x040fe20000000000 */
[----:B------:R-:W-:-:S02]  /*0830*/  IMAD.SHL.U32 R10, R10, 0x800000, RZ ;  /* 0x008000000a0a7824 */ /* 0x000fc400078e00ff */
[----:B------:R-:W-:Y:S01]  /*0840*/  FFMA R15, R12, 1.925963033500011079e-08, R15 ;  /* 0x32a570600c0f7823 */ /* 0x000fe2000000000f */
[----:B------:R-:W1:Y:S01]  /*0850*/  MUFU.EX2 R8, R13 ;  /* 0x0000000d00087308 */ /* 0x000e620000000800 */
[----:B------:R-:W-:-:S04]  /*0860*/  FFMA R17, R14, 1.4426950216293334961, -R17 ;  /* 0x3fb8aa3b0e117823 */ /* 0x000fc80000000811 */
[----:B------:R-:W-:-:S03]  /*0870*/  FFMA R17, R14, 1.925963033500011079e-08, R17 ;  /* 0x32a570600e117823 */ /* 0x000fc60000000011 */
[----:B------:R-:W2:Y:S01]  /*0880*/  MUFU.EX2 R15, R15 ;  /* 0x0000000f000f7308 */ /* 0x000ea20000000800 */
[----:B0-----:R-:W-:-:S07]  /*0890*/  FMUL R4, R4, R7 ;  /* 0x0000000704047220 */ /* 0x001fce0000400000 */
[----:B------:R-:W0:Y:S01]  /*08a0*/  MUFU.EX2 R17, R17 ;  /* 0x0000001100117308 */ /* 0x000e220000000800 */
[----:B-1----:R-:W-:Y:S01]  /*08b0*/  FMUL R5, R5, R8 ;  /* 0x0000000805057220 */ /* 0x002fe20000400000 */
[----:B------:R-:W-:-:S04]  /*08c0*/  FADD R8, R4, R9 ;  /* 0x0000000904087221 */ /* 0x000fc80000000000 */
[----:B------:R-:W-:Y:S01]  /*08d0*/  FADD R9, R8, R5 ;  /* 0x0000000508097221 */ /* 0x000fe20000000000 */
[----:B--2---:R-:W-:-:S04]  /*08e0*/  FMUL R6, R6, R15 ;  /* 0x0000000f06067220 */ /* 0x004fc80000400000 */
[----:B------:R-:W-:Y:S01]  /*08f0*/  FADD R8, R9, R6 ;  /* 0x0000000609087221 */ /* 0x000fe20000000000 */
[----:B0-----:R-:W-:-:S04]  /*0900*/  FMUL R7, R10, R17 ;  /* 0x000000110a077220 */ /* 0x001fc80000400000 */
[----:B------:R-:W-:Y:S01]  /*0910*/  FADD R9, R8, R7 ;  /* 0x0000000708097221 */ /* 0x000fe20000000000 */
[----:B------:R0:W-:Y:S01]  /*0920*/  STS.128 [UR5], R4 ;  /* 0x00000004ff007988 */ /* 0x0001e20008000c05 */
[----:B------:R-:W-:Y:S01]  /*0930*/  UIADD3 UR5, UPT, UPT, UR5, 0x10, URZ ;  /* 0x0000001005057890 */ /* 0x000fe2000fffe0ff */
[----:B------:R-:W-:Y:S11]  /*0940*/  BRA.U UP1, `(.L_x_8) ;  /* 0xfffffffd01407547 */ /* 0x000ff6000b83ffff */
.L_x_7:
[----:B------:R-:W-:Y:S05]  /*0950*/  BRA.U !UP0, `(.L_x_6) ;  /* 0x0000000108d87547 */ /* 0x000fea000b800000 */
[----:B------:R-:W-:Y:S02]  /*0960*/  UISETP.NE.AND UP0, UPT, UR11, 0x1, UPT ;  /* 0x000000010b00788c */ /* 0x000fe4000bf05270 */
[----:B------:R-:W-:-:S04]  /*0970*/  ULOP3.LUT UR5, UR10, 0x1, URZ, 0xc0, !UPT ;  /* 0x000000010a057892 */ /* 0x000fc8000f8ec0ff */
[----:B------:R-:W-:-:S03]  /*0980*/  UISETP.NE.U32.AND UP1, UPT, UR5, 0x1, UPT ;  /* 0x000000010500788c */ /* 0x000fc6000bf25070 */
[----:B------:R-:W-:Y:S08]  /*0990*/  BRA.U !UP0, `(.L_x_9) ;  /* 0x00000001087c7547 */ /* 0x000ff0000b800000 */
[----:B------:R-:W1:Y:S01]  /*09a0*/  S2UR UR6, SR_CgaCtaId ;  /* 0x00000000000679c3 */ /* 0x000e620000008800 */
[----:B------:R-:W-:Y:S01]  /*09b0*/  UMOV UR5, 0x400 ;  /* 0x0000040000057882 */ /* 0x000fe20000000000 */
[----:B0-----:R-:W-:Y:S02]  /*09c0*/  HFMA2 R7, -RZ, RZ, 0.96630859375, -0.0022525787353515625 ;  /* 0x3bbb989dff077431 */ /* 0x001fe400000001ff */
[----:B------:R-:W-:Y:S01]  /*09d0*/  IMAD.MOV.U32 R10, RZ, RZ, 0x437c0000 ;  /* 0x437c0000ff0a7424 */ /* 0x000fe200078e00ff */
[----:B-1----:R-:W-:-:S04]  /*09e0*/  ULEA UR5, UR6, UR5, 0x18 ;  /* 0x0000000506057291 */ /* 0x002fc8000f8ec0ff */
[----:B------:R-:W-:Y:S02]  /*09f0*/  ULEA UR5, UR4, UR5, 0x2 ;  /* 0x0000000504057291 */ /* 0x000fe4000f8e10ff */
[----:B------:R-:W-:-:S07]  /*0a00*/  UIADD3 UR4, UPT, UPT, UR4, 0x2, URZ ;  /* 0x0000000204047890 */ /* 0x000fce000fffe0ff */
[----:B------:R-:W0:Y:S04]  /*0a10*/  LDS R6, [UR5+0x4] ;  /* 0x00000405ff067984 */ /* 0x000e280008000800 */
[----:B------:R-:W1:Y:S01]  /*0a20*/  LDS R4, [UR5] ;  /* 0x00000005ff047984 */ /* 0x000e620008000800 */
[----:B0-----:R-:W-:Y:S01]  /*0a30*/  FADD R6, -R3, R6 ;  /* 0x0000000603067221 */ /* 0x001fe20000000100 */
[----:B-1----:R-:W-:-:S03]  /*0a40*/  FADD R4, R4, -R3 ;  /* 0x8000000304047221 */ /* 0x002fc60000000000 */
[-C--:B------:R-:W-:Y:S01]  /*0a50*/  FFMA.SAT R8, R6, R7.reuse, 0.5 ;  /* 0x3f00000006087423 */ /* 0x080fe20000002007 */
[----:B------:R-:W-:-:S03]  /*0a60*/  FFMA.SAT R5, R4, R7, 0.5 ;  /* 0x3f00000004057423 */ /* 0x000fc60000002007 */
[-C--:B------:R-:W-:Y:S01]  /*0a70*/  FFMA.RM R8, R8, R10.reuse, 12582913 ;  /* 0x4b40000108087423 */ /* 0x080fe2000000400a */
[----:B------:R-:W-:-:S03]  /*0a80*/  FFMA.RM R5, R5, R10, 12582913 ;  /* 0x4b40000105057423 */ /* 0x000fc6000000400a */
[C---:B------:R-:W-:Y:S01]  /*0a90*/  FADD R11, R8.reuse, -12583039 ;  /* 0xcb40007f080b7421 */ /* 0x040fe20000000000 */
[----:B------:R-:W-:Y:S02]  /*0aa0*/  IMAD.SHL.U32 R8, R8, 0x800000, RZ ;  /* 0x0080000008087824 */ /* 0x000fe400078e00ff */
[C---:B------:R-:W-:Y:S01]  /*0ab0*/  FADD R7, R5.reuse, -12583039 ;  /* 0xcb40007f05077421 */ /* 0x040fe20000000000 */
[----:B------:R-:W-:Y:S01]  /*0ac0*/  FFMA R11, R6, 1.4426950216293334961, -R11 ;  /* 0x3fb8aa3b060b7823 */ /* 0x000fe2000000080b */
[----:B------:R-:W-:Y:S02]  /*0ad0*/  SHF.L.U32 R5, R5, 0x17, RZ ;  /* 0x0000001705057819 */ /* 0x000fe400000006ff */
[----:B------:R-:W-:Y:S01]  /*0ae0*/  FFMA R7, R4, 1.4426950216293334961, -R7 ;  /* 0x3fb8aa3b04077823 */ /* 0x000fe20000000807 */
[----:B------:R-:W-:-:S03]  /*0af0*/  FFMA R11, R6, 1.925963033500011079e-08, R11 ;  /* 0x32a57060060b7823 */ /* 0x000fc6000000000b */
[----:B------:R-:W-:-:S03]  /*0b00*/  FFMA R7, R4, 1.925963033500011079e-08, R7 ;  /* 0x32a5706004077823 */ /* 0x000fc60000000007 */
[----:B------:R-:W0:Y:S08]  /*0b10*/  MUFU.EX2 R11, R11 ;  /* 0x0000000b000b7308 */ /* 0x000e300000000800 */
[----:B------:R-:W1:Y:S01]  /*0b20*/  MUFU.EX2 R4, R7 ;  /* 0x0000000700047308 */ /* 0x000e620000000800 */
[----:B0-----:R-:W-:-:S05]  /*0b30*/  FMUL R8, R8, R11 ;  /* 0x0000000b08087220 */ /* 0x001fca0000400000 */
[----:B------:R2:W-:Y:S01]  /*0b40*/  STS [UR5+0x4], R8 ;  /* 0x00000408ff007988 */ /* 0x0005e20008000805 */
[----:B-1----:R-:W-:-:S04]  /*0b50*/  FMUL R4, R5, R4 ;  /* 0x0000000405047220 */ /* 0x002fc80000400000 */
[----:B------:R-:W-:Y:S01]  /*0b60*/  FADD R9, R9, R4 ;  /* 0x0000000409097221 */ /* 0x000fe20000000000 */
[----:B------:R2:W-:Y:S03]  /*0b70*/  STS [UR5], R4 ;  /* 0x00000004ff007988 */ /* 0x0005e60008000805 */
[----:B------:R-:W-:-:S07]  /*0b80*/  FADD R9, R9, R8 ;  /* 0x0000000809097221 */ /* 0x000fce0000000000 */
.L_x_9:
[----:B------:R-:W-:Y:S05]  /*0b90*/  BRA.U UP1, `(.L_x_6) ;  /* 0x0000000101487547 */ /* 0x000fea000b800000 */
[----:B------:R-:W1:Y:S01]  /*0ba0*/  S2UR UR6, SR_CgaCtaId ;  /* 0x00000000000679c3 */ /* 0x000e620000008800 */
[----:B------:R-:W-:Y:S01]  /*0bb0*/  UMOV UR5, 0x400 ;  /* 0x0000040000057882 */ /* 0x000fe20000000000 */
[----:B0-----:R-:W-:Y:S01]  /*0bc0*/  MOV R5, 0x3bbb989d ;  /* 0x3bbb989d00057802 */ /* 0x001fe20000000f00 */
[----:B------:R-:W-:Y:S01]  /*0bd0*/  IMAD.MOV.U32 R6, RZ, RZ, 0x437c0000 ;  /* 0x437c0000ff067424 */ /* 0x000fe200078e00ff */
[----:B-1----:R-:W-:-:S04]  /*0be0*/  ULEA UR5, UR6, UR5, 0x18 ;  /* 0x0000000506057291 */ /* 0x002fc8000f8ec0ff */
[----:B------:R-:W-:-:S09]  /*0bf0*/  ULEA UR4, UR4, UR5, 0x2 ;  /* 0x0000000504047291 */ /* 0x000fd2000f8e10ff */
[----:B--2---:R-:W0:Y:S02]  /*0c00*/  LDS R4, [UR4] ;  /* 0x00000004ff047984 */ /* 0x004e240008000800 */
[----:B0-----:R-:W-:-:S04]  /*0c10*/  FADD R4, R4, -R3 ;  /* 0x8000000304047221 */ /* 0x001fc80000000000 */
[----:B------:R-:W-:-:S04]  /*0c20*/  FFMA.SAT R3, R4, R5, 0.5 ;  /* 0x3f00000004037423 */ /* 0x000fc80000002005 */
[----:B------:R-:W-:-:S04]  /*0c30*/  FFMA.RM R3, R3, R6, 12582913 ;  /* 0x4b40000103037423 */ /* 0x000fc80000004006 */
[C---:B------:R-:W-:Y:S01]  /*0c40*/  FADD R5, R3.reuse, -12583039 ;  /* 0xcb40007f03057421 */ /* 0x040fe20000000000 */
[----:B------:R-:W-:-:S03]  /*0c50*/  SHF.L.U32 R3, R3, 0x17, RZ ;  /* 0x0000001703037819 */ /* 0x000fc600000006ff */
[----:B------:R-:W-:-:S04]  /*0c60*/  FFMA R5, R4, 1.4426950216293334961, -R5 ;  /* 0x3fb8aa3b04057823 */ /* 0x000fc80000000805 */
[----:B------:R-:W-:-:S04]  /*0c70*/  FFMA R5, R4, 1.925963033500011079e-08, R5 ;  /* 0x32a5706004057823 */ /* 0x000fc80000000005 */
[----:B------:R-:W0:Y:S02]  /*0c80*/  MUFU.EX2 R4, R5 ;  /* 0x0000000500047308 */ /* 0x000e240000000800 */
[----:B0-----:R-:W-:-:S04]  /*0c90*/  FMUL R4, R3, R4 ;  /* 0x0000000403047220 */ /* 0x001fc80000400000 */
[----:B------:R-:W-:Y:S01]  /*0ca0*/  FADD R9, R9, R4 ;  /* 0x0000000409097221 */ /* 0x000fe20000000000 */
[----:B------:R1:W-:Y:S06]  /*0cb0*/  STS [UR4], R4 ;  /* 0x00000004ff007988 */ /* 0x0003ec0008000804 */
.L_x_6:
[----:B------:R-:W-:-:S13]  /*0cc0*/  ISETP.GE.AND P0, PT, R2, UR10, PT ;  /* 0x0000000a02007c0c */ /* 0x000fda000bf06270 */
[----:B------:R-:W-:Y:S05]  /*0cd0*/  @P0 EXIT ;  /* 0x000000000000094d */ /* 0x000fea0003800000 */
[----:B------:R-:W3:Y:S01]  /*0ce0*/  LDS R0, [R0] ;  /* 0x0000000000007984 */ /* 0x000ee20000000800 */
[----:B012---:R-:W0:Y:S01]  /*0cf0*/  MUFU.RCP R4, R9 ;  /* 0x0000000900047308 */ /* 0x007e220000001000 */
[----:B------:R-:W-:Y:S01]  /*0d00*/  BSSY.RECONVERGENT B0, `(.L_x_10) ;  /* 0x000000c000007945 */ /* 0x000fe20003800200 */
[----:B0-----:R-:W-:-:S04]  /*0d10*/  FFMA R3, R4, -R9, 1 ;  /* 0x3f80000004037423 */ /* 0x001fc80000000809 */
[----:B------:R-:W-:Y:S02]  /*0d20*/  FFMA R3, R4, R3, R4 ;  /* 0x0000000304037223 */ /* 0x000fe40000000004 */
[----:B---3--:R-:W0:Y:S02]  /*0d30*/  FCHK P0, R0, R9 ;  /* 0x0000000900007302 */ /* 0x008e240000000000 */
[----:B------:R-:W-:-:S04]  /*0d40*/  FFMA R4, R0, R3, RZ ;  /* 0x0000000300047223 */ /* 0x000fc800000000ff */
[----:B------:R-:W-:-:S04]  /*0d50*/  FFMA R5, R4, -R9, R0 ;  /* 0x8000000904057223 */ /* 0x000fc80000000000 */
[----:B------:R-:W-:Y:S01]  /*0d60*/  FFMA R7, R3, R5, R4 ;  /* 0x0000000503077223 */ /* 0x000fe20000000004 */
[----:B0-----:R-:W-:Y:S06]  /*0d70*/  @!P0 BRA `(.L_x_11) ;  /* 0x0000000000108947 */ /* 0x001fec0003800000 */
[----:B------:R-:W-:Y:S01]  /*0d80*/  IMAD.MOV.U32 R3, RZ, RZ, R9 ;  /* 0x000000ffff037224 */ /* 0x000fe200078e0009 */
[----:B------:R-:W-:-:S07]  /*0d90*/  MOV R4, 0xdb0 ;  /* 0x00000db000047802 */ /* 0x000fce0000000f00 */
[----:B------:R-:W-:Y:S05]  /*0da0*/  CALL.REL.NOINC `($__internal_0_$__cuda_sm3x_div_rn_noftz_f32_slowpath) ;  /* 0x0000000000207944 */ /* 0x000fea0003c00000 */
[----:B------:R-:W-:-:S07]  /*0db0*/  MOV R7, R0 ;  /* 0x0000000000077202 */ /* 0x000fce0000000f00 */
.L_x_11:
[----:B------:R-:W-:Y:S05]  /*0dc0*/  BSYNC.RECONVERGENT B0 ;  /* 0x0000000000007941 */ /* 0x000fea0003800200 */
.L_x_10:
[----:B------:R-:W0:Y:S08]  /*0dd0*/  LDC R3, c[0x0][0x390] ;  /* 0x0000e400ff037b82 */ /* 0x000e300000000800 */
[----:B------:R-:W1:Y:S01]  /*0de0*/  LDC.64 R4, c[0x0][0x388] ;  /* 0x0000e200ff047b82 */ /* 0x000e620000000a00 */
[----:B0-----:R-:W-:-:S04]  /*0df0*/  IMAD R3, R3, UR7, R2 ;  /* 0x0000000703037c24 */ /* 0x001fc8000f8e0202 */
[----:B-1----:R-:W-:-:S05]  /*0e00*/  IMAD.WIDE.U32 R2, R3, 0x4, R4 ;  /* 0x0000000403027825 */ /* 0x002fca00078e0004 */
[----:B------:R-:W-:Y:S01]  /*0e10*/  STG.E desc[UR8][R2.64], R7 ;  /* 0x0000000702007986 */ /* 0x000fe2000c101908 */
[----:B------:R-:W-:Y:S05]  /*0e20*/  EXIT ;  /* 0x000000000000794d */ /* 0x000fea0003800000 */
        .weak           $__internal_0_$__cuda_sm3x_div_rn_noftz_f32_slowpath
        .type           $__internal_0_$__cuda_sm3x_div_rn_noftz_f32_slowpath,@function
        .size           $__internal_0_$__cuda_sm3x_div_rn_noftz_f32_slowpath,(.L_x_24 - $__internal_0_$__cuda_sm3x_div_rn_noftz_f32_slowpath)
$__internal_0_$__cuda_sm3x_div_rn_noftz_f32_slowpath:
[----:B------:R-:W-:Y:S01]  /*0e30*/  SHF.R.U32.HI R6, RZ, 0x17, R3 ;  /* 0x00000017ff067819 */ /* 0x000fe20000011603 */
[----:B------:R-:W-:Y:S01]  /*0e40*/  BSSY.RECONVERGENT B1, `(.L_x_12) ;  /* 0x0000063000017945 */ /* 0x000fe20003800200 */
[--C-:B------:R-:W-:Y:S02]  /*0e50*/  SHF.R.U32.HI R5, RZ, 0x17, R0.reuse ;  /* 0x00000017ff057819 */ /* 0x100fe40000011600 */
[----:B------:R-:W-:Y:S01]  /*0e60*/  LOP3.LUT R10, R6, 0xff, RZ, 0xc0, !PT ;  /* 0x000000ff060a7812 */ /* 0x000fe200078ec0ff */
[----:B------:R-:W-:Y:S01]  /*0e70*/  IMAD.MOV.U32 R6, RZ, RZ, R0 ;  /* 0x000000ffff067224 */ /* 0x000fe200078e0000 */
[----:B------:R-:W-:-:S03]  /*0e80*/  LOP3.LUT R5, R5, 0xff, RZ, 0xc0, !PT ;  /* 0x000000ff05057812 */ /* 0x000fc600078ec0ff */
[----:B------:R-:W-:Y:S01]  /*0e90*/  VIADD R9, R10, 0xffffffff ;  /* 0xffffffff0a097836 */ /* 0x000fe20000000000 */
[----:B------:R-:W-:-:S04]  /*0ea0*/  IADD3 R8, PT, PT, R5, -0x1, RZ ;  /* 0xffffffff05087810 */ /* 0x000fc80007ffe0ff */
[----:B------:R-:W-:-:S04]  /*0eb0*/  ISETP.GT.U32.AND P0, PT, R9, 0xfd, PT ;  /* 0x000000fd0900780c */ /* 0x000fc80003f04070 */
[----:B------:R-:W-:-:S13]  /*0ec0*/  ISETP.GT.U32.OR P0, PT, R8, 0xfd, P0 ;  /* 0x000000fd0800780c */ /* 0x000fda0000704470 */
[----:B------:R-:W-:Y:S01]  /*0ed0*/  @!P0 MOV R7, RZ ;  /* 0x000000ff00078202 */ /* 0x000fe20000000f00 */
[----:B------:R-:W-:Y:S06]  /*0ee0*/  @!P0 BRA `(.L_x_13) ;  /* 0x00000000005c8947 */ /* 0x000fec0003800000 */
[----:B------:R-:W-:Y:S02]  /*0ef0*/  FSETP.GTU.FTZ.AND P1, PT, |R3|, +INF , PT ;  /* 0x7f8000000300780b */ /* 0x000fe40003f3c200 */
[----:B------:R-:W-:-:S04]  /*0f00*/  FSETP.GTU.FTZ.AND P0, PT, |R0|, +INF , PT ;  /* 0x7f8000000000780b */ /* 0x000fc80003f1c200 */
[----:B------:R-:W-:-:S13]  /*0f10*/  PLOP3.LUT P0, PT, P0, P1, PT, 0xf8, 0x8f ;  /* 0x00000000008f781c */ /* 0x000fda0000703f70 */
[----:B------:R-:W-:Y:S05]  /*0f20*/  @P0 BRA `(.L_x_14) ;  /* 0x00000004004c0947 */ /* 0x000fea0003800000 */
[----:B------:R-:W-:-:S13]  /*0f30*/  LOP3.LUT P0, RZ, R3, 0x7fffffff, R6, 0xc8, !PT ;  /* 0x7fffffff03ff7812 */ /* 0x000fda000780c806 */
[----:B------:R-:W-:Y:S05]  /*0f40*/  @!P0 BRA `(.L_x_15) ;  /* 0x00000004003c8947 */ /* 0x000fea0003800000 */
[C---:B------:R-:W-:Y:S02]  /*0f50*/  FSETP.NEU.FTZ.AND P2, PT, |R0|.reuse, +INF , PT ;  /* 0x7f8000000000780b */ /* 0x040fe40003f5d200 */
[----:B------:R-:W-:Y:S02]  /*0f60*/  FSETP.NEU.FTZ.AND P1, PT, |R3|, +INF , PT ;  /* 0x7f8000000300780b */ /* 0x000fe40003f3d200 */
[----:B------:R-:W-:-:S11]  /*0f70*/  FSETP.NEU.FTZ.AND P0, PT, |R0|, +INF , PT ;  /* 0x7f8000000000780b */ /* 0x000fd60003f1d200 */
[----:B------:R-:W-:Y:S05]  /*0f80*/  @!P1 BRA !P2, `(.L_x_15) ;  /* 0x00000004002c9947 */ /* 0x000fea0005000000 */
[----:B------:R-:W-:-:S04]  /*0f90*/  LOP3.LUT P2, RZ, R6, 0x7fffffff, RZ, 0xc0, !PT ;  /* 0x7fffffff06ff7812 */ /* 0x000fc8000784c0ff */
[----:B------:R-:W-:-:S13]  /*0fa0*/  PLOP3.LUT P1, PT, P1, P2, PT, 0x2f, 0xf2 ;  /* 0x0000000000f2781c */ /* 0x000fda0000f24577 */
[----:B------:R-:W-:Y:S05]  /*0fb0*/  @P1 BRA `(.L_x_16) ;  /* 0x0000000400181947 */ /* 0x000fea0003800000 */
[----:B------:R-:W-:-:S04]  /*0fc0*/  LOP3.LUT P1, RZ, R3, 0x7fffffff, RZ, 0xc0, !PT ;  /* 0x7fffffff03ff7812 */ /* 0x000fc8000782c0ff */
[----:B------:R-:W-:-:S13]  /*0fd0*/  PLOP3.LUT P0, PT, P0, P1, PT, 0x2f, 0xf2 ;  /* 0x0000000000f2781c */ /* 0x000fda0000702577 */
[----:B------:R-:W-:Y:S05]  /*0fe0*/  @P0 BRA `(.L_x_17) ;  /* 0x0000000400000947 */ /* 0x000fea0003800000 */
[----:B------:R-:W-:Y:S02]  /*0ff0*/  ISETP.GE.AND P0, PT, R8, RZ, PT ;  /* 0x000000ff0800720c */ /* 0x000fe40003f06270 */
[----:B------:R-:W-:-:S11]  /*1000*/  ISETP.GE.AND P1, PT, R9, RZ, PT ;  /* 0x000000ff0900720c */ /* 0x000fd60003f26270 */
[----:B------:R-:W-:Y:S01]  /*1010*/  @P0 IMAD.MOV.U32 R7, RZ, RZ, RZ ;  /* 0x000000ffff070224 */ /* 0x000fe200078e00ff */
[----:B------:R-:W-:Y:S01]  /*1020*/  @!P0 MOV R7, 0xffffffc0 ;  /* 0xffffffc000078802 */ /* 0x000fe20000000f00 */
[----:B------:R-:W-:Y:S01]  /*1030*/  @!P0 FFMA R6, R0, 1.84467440737095516160e+19, RZ ;  /* 0x5f80000000068823 */ /* 0x000fe200000000ff */
[----:B------:R-:W-:-:S03]  /*1040*/  @!P1 FFMA R3, R3, 1.84467440737095516160e+19, RZ ;  /* 0x5f80000003039823 */ /* 0x000fc600000000ff */
[----:B------:R-:W-:-:S07]  /*1050*/  @!P1 VIADD R7, R7, 0x40 ;  /* 0x0000004007079836 */ /* 0x000fce0000000000 */
.L_x_13:
[----:B------:R-:W-:Y:S01]  /*1060*/  LEA R0, R10, 0xc0800000, 0x17 ;  /* 0xc08000000a007811 */ /* 0x000fe200078eb8ff */
[----:B------:R-:W-:Y:S01]  /*1070*/  VIADD R5, R5, 0xffffff81 ;  /* 0xffffff8105057836 */ /* 0x000fe20000000000 */
[----:B------:R-:W-:Y:S02]  /*1080*/  BSSY.RECONVERGENT B2, `(.L_x_18) ;  /* 0x0000035000027945 */ /* 0x000fe40003800200 */
[----:B------:R-:W-:Y:S01]  /*1090*/  IADD3 R3, PT, PT, -R0, R3, RZ ;  /* 0x0000000300037210 */ /* 0x000fe20007ffe1ff */
[----:B------:R-:W-:-:S03]  /*10a0*/  IMAD R0, R5, -0x800000, R6 ;  /* 0xff80000005007824 */ /* 0x000fc600078e0206 */
[----:B------:R-:W0:Y:S01]  /*10b0*/  MUFU.RCP R8, R3 ;  /* 0x0000000300087308 */ /* 0x000e220000001000 */
[----:B------:R-:W-:-:S04]  /*10c0*/  FADD.FTZ R9, -R3, -RZ ;  /* 0x800000ff03097221 */ /* 0x000fc80000010100 */
[----:B0-----:R-:W-:-:S04]  /*10d0*/  FFMA R11, R8, R9, 1 ;  /* 0x3f800000080b7423 */ /* 0x001fc80000000009 */
[----:B------:R-:W-:-:S04]  /*10e0*/  FFMA R13, R8, R11, R8 ;  /* 0x0000000b080d7223 */ /* 0x000fc80000000008 */
[----:B------:R-:W-:-:S04]  /*10f0*/  FFMA R6, R0, R13, RZ ;  /* 0x0000000d00067223 */ /* 0x000fc800000000ff */
[----:B------:R-:W-:-:S04]  /*1100*/  FFMA R11, R9, R6, R0 ;  /* 0x00000006090b7223 */ /* 0x000fc80000000000 */
[----:B------:R-:W-:Y:S01]  /*1110*/  FFMA R8, R13, R11, R6 ;  /* 0x0000000b0d087223 */ /* 0x000fe20000000006 */
[----:B------:R-:W-:-:S03]  /*1120*/  IADD3 R6, PT, PT, R5, 0x7f, -R10 ;  /* 0x0000007f05067810 */ /* 0x000fc60007ffe80a */
[----:B------:R-:W-:Y:S01]  /*1130*/  FFMA R9, R9, R8, R0 ;  /* 0x0000000809097223 */ /* 0x000fe20000000000 */
[----:B------:R-:W-:-:S03]  /*1140*/  IADD3 R6, PT, PT, R6, R7, RZ ;  /* 0x0000000706067210 */ /* 0x000fc60007ffe0ff */
[----:B------:R-:W-:-:S05]  /*1150*/  FFMA R0, R13, R9, R8 ;  /* 0x000000090d007223 */ /* 0x000fca0000000008 */
[----:B------:R-:W-:-:S04]  /*1160*/  SHF.R.U32.HI R3, RZ, 0x17, R0 ;  /* 0x00000017ff037819 */ /* 0x000fc80000011600 */
[----:B------:R-:W-:-:S05]  /*1170*/  LOP3.LUT R3, R3, 0xff, RZ, 0xc0, !PT ;  /* 0x000000ff03037812 */ /* 0x000fca00078ec0ff */
[----:B------:R-:W-:-:S05]  /*1180*/  IMAD.IADD R7, R3, 0x1, R6 ;  /* 0x0000000103077824 */ /* 0x000fca00078e0206 */
[----:B------:R-:W-:-:S04]  /*1190*/  IADD3 R3, PT, PT, R7, -0x1, RZ ;  /* 0xffffffff07037810 */ /* 0x000fc80007ffe0ff */
[----:B------:R-:W-:-:S13]  /*11a0*/  ISETP.GE.U32.AND P0, PT, R3, 0xfe, PT ;  /* 0x000000fe0300780c */ /* 0x000fda0003f06070 */
[----:B------:R-:W-:Y:S05]  /*11b0*/  @!P0 BRA `(.L_x_19) ;  /* 0x0000000000808947 */ /* 0x000fea0003800000 */
[----:B------:R-:W-:-:S13]  /*11c0*/  ISETP.GT.AND P0, PT, R7, 0xfe, PT ;  /* 0x000000fe0700780c */ /* 0x000fda0003f04270 */
[----:B------:R-:W-:Y:S05]  /*11d0*/  @P0 BRA `(.L_x_20) ;  /* 0x00000000006c0947 */ /* 0x000fea0003800000 */
[----:B------:R-:W-:-:S13]  /*11e0*/  ISETP.GE.AND P0, PT, R7, 0x1, PT ;  /* 0x000000010700780c */ /* 0x000fda0003f06270 */
[----:B------:R-:W-:Y:S05]  /*11f0*/  @P0 BRA `(.L_x_21) ;  /* 0x0000000000740947 */ /* 0x000fea0003800000 */
[----:B------:R-:W-:Y:S02]  /*1200*/  ISETP.GE.AND P0, PT, R7, -0x18, PT ;  /* 0xffffffe80700780c */ /* 0x000fe40003f06270 */
[----:B------:R-:W-:-:S11]  /*1210*/  LOP3.LUT R0, R0, 0x80000000, RZ, 0xc0, !PT ;  /* 0x8000000000007812 */ /* 0x000fd600078ec0ff */
[----:B------:R-:W-:Y:S05]  /*1220*/  @!P0 BRA `(.L_x_21) ;  /* 0x0000000000688947 */ /* 0x000fea0003800000 */
[CCC-:B------:R-:W-:Y:S01]  /*1230*/  FFMA.RZ R3, R13.reuse, R9.reuse, R8.reuse ;  /* 0x000000090d037223 */ /* 0x1c0fe2000000c008 */
[-CC-:B------:R-:W-:Y:S01]  /*1240*/  FFMA.RM R6, R13, R9.reuse, R8.reuse ;  /* 0x000000090d067223 */ /* 0x180fe20000004008 */
[C---:B------:R-:W-:Y:S02]  /*1250*/  ISETP.NE.AND P2, PT, R7.reuse, RZ, PT ;  /* 0x000000ff0700720c */ /* 0x040fe40003f45270 */
[----:B------:R-:W-:Y:S02]  /*1260*/  ISETP.NE.AND P1, PT, R7, RZ, PT ;  /* 0x000000ff0700720c */ /* 0x000fe40003f25270 */
[----:B------:R-:W-:Y:S01]  /*1270*/  LOP3.LUT R5, R3, 0x7fffff, RZ, 0xc0, !PT ;  /* 0x007fffff03057812 */ /* 0x000fe200078ec0ff */
[----:B------:R-:W-:Y:S01]  /*1280*/  FFMA.RP R3, R13, R9, R8 ;  /* 0x000000090d037223 */ /* 0x000fe20000008008 */
[C---:B------:R-:W-:Y:S01]  /*1290*/  VIADD R8, R7.reuse, 0x20 ;  /* 0x0000002007087836 */ /* 0x040fe20000000000 */
[----:B------:R-:W-:Y:S02]  /*12a0*/  IADD3 R7, PT, PT, -R7, RZ, RZ ;  /* 0x000000ff07077210 */ /* 0x000fe40007ffe1ff */
[----:B------:R-:W-:-:S02]  /*12b0*/  LOP3.LUT R5, R5, 0x800000, RZ, 0xfc, !PT ;  /* 0x0080000005057812 */ /* 0x000fc400078efcff */
[----:B------:R-:W-:Y:S02]  /*12c0*/  FSETP.NEU.FTZ.AND P0, PT, R3, R6, PT ;  /* 0x000000060300720b */ /* 0x000fe40003f1d000 */
[----:B------:R-:W-:Y:S02]  /*12d0*/  SHF.L.U32 R8, R5, R8, RZ ;  /* 0x0000000805087219 */ /* 0x000fe400000006ff */
[----:B------:R-:W-:Y:S02]  /*12e0*/  SEL R6, R7, RZ, P2 ;  /* 0x000000ff07067207 */ /* 0x000fe40001000000 */
[----:B------:R-:W-:Y:S02]  /*12f0*/  ISETP.NE.AND P1, PT, R8, RZ, P1 ;  /* 0x000000ff0800720c */ /* 0x000fe40000f25270 */
[----:B------:R-:W-:Y:S02]  /*1300*/  SHF.R.U32.HI R6, RZ, R6, R5 ;  /* 0x00000006ff067219 */ /* 0x000fe40000011605 */
[----:B------:R-:W-:-:S02]  /*1310*/  PLOP3.LUT P0, PT, P0, P1, PT, 0xf8, 0x8f ;  /* 0x00000000008f781c */ /* 0x000fc40000703f70 */
[----:B------:R-:W-:Y:S02]  /*1320*/  SHF.R.U32.HI R8, RZ, 0x1, R6 ;  /* 0x00000001ff087819 */ /* 0x000fe40000011606 */
[----:B------:R-:W-:-:S04]  /*1330*/  SEL R3, RZ, 0x1, !P0 ;  /* 0x00000001ff037807 */ /* 0x000fc80004000000 */
[----:B------:R-:W-:-:S04]  /*1340*/  LOP3.LUT R3, R3, 0x1, R8, 0xf8, !PT ;  /* 0x0000000103037812 */ /* 0x000fc800078ef808 */
[----:B------:R-:W-:-:S05]  /*1350*/  LOP3.LUT R3, R3, R6, RZ, 0xc0, !PT ;  /* 0x0000000603037212 */ /* 0x000fca00078ec0ff */
[----:B------:R-:W-:-:S05]  /*1360*/  IMAD.IADD R3, R8, 0x1, R3 ;  /* 0x0000000108037824 */ /* 0x000fca00078e0203 */
[----:B------:R-:W-:Y:S01]  /*1370*/  LOP3.LUT R0, R3, R0, RZ, 0xfc, !PT ;  /* 0x0000000003007212 */ /* 0x000fe200078efcff */
[----:B------:R-:W-:Y:S06]  /*1380*/  BRA `(.L_x_21) ;  /* 0x0000000000107947 */ /* 0x000fec0003800000 */
.L_x_20:
[----:B------:R-:W-:-:S04]  /*1390*/  LOP3.LUT R0, R0, 0x80000000, RZ, 0xc0, !PT ;  /* 0x8000000000007812 */ /* 0x000fc800078ec0ff */
[----:B------:R-:W-:Y:S01]  /*13a0*/  LOP3.LUT R0, R0, 0x7f800000, RZ, 0xfc, !PT ;  /* 0x7f80000000007812 */ /* 0x000fe200078efcff */
[----:B------:R-:W-:Y:S06]  /*13b0*/  BRA `(.L_x_21) ;  /* 0x0000000000047947 */ /* 0x000fec0003800000 */
.L_x_19:
[----:B------:R-:W-:-:S07]  /*13c0*/  LEA R0, R6, R0, 0x17 ;  /* 0x0000000006007211 */ /* 0x000fce00078eb8ff */
.L_x_21:
[----:B------:R-:W-:Y:S05]  /*13d0*/  BSYNC.RECONVERGENT B2 ;  /* 0x0000000000027941 */ /* 0x000fea0003800200 */
.L_x_18:
[----:B------:R-:W-:Y:S05]  /*13e0*/  BRA `(.L_x_22) ;  /* 0x0000000000207947 */ /* 0x000fea0003800000 */
.L_x_17:
[----:B------:R-:W-:-:S04]  /*13f0*/  LOP3.LUT R0, R3, 0x80000000, R6, 0x48, !PT ;  /* 0x8000000003007812 */ /* 0x000fc800078e4806 */
[----:B------:R-:W-:Y:S01]  /*1400*/  LOP3.LUT R0, R0, 0x7f800000, RZ, 0xfc, !PT ;  /* 0x7f80000000007812 */ /* 0x000fe200078efcff */
[----:B------:R-:W-:Y:S06]  /*1410*/  BRA `(.L_x_22) ;  /* 0x0000000000147947 */ /* 0x000fec0003800000 */
.L_x_16:
[----:B------:R-:W-:Y:S01]  /*1420*/  LOP3.LUT R0, R3, 0x80000000, R6, 0x48, !PT ;  /* 0x8000000003007812 */ /* 0x000fe200078e4806 */
[----:B------:R-:W-:Y:S06]  /*1430*/  BRA `(.L_x_22) ;  /* 0x00000000000c7947 */ /* 0x000fec0003800000 */
.L_x_15:
[----:B------:R-:W0:Y:S01]  /*1440*/  MUFU.RSQ R0, -QNAN ;  /* 0xffc0000000007908 */ /* 0x000e220000001400 */
[----:B------:R-:W-:Y:S05]  /*1450*/  BRA `(.L_x_22) ;  /* 0x0000000000047947 */ /* 0x000fea0003800000 */
.L_x_14:
[----:B------:R-:W-:-:S07]  /*1460*/  FADD.FTZ R0, R0, R3 ;  /* 0x0000000300007221 */ /* 0x000fce0000010000 */
.L_x_22:
[----:B------:R-:W-:Y:S05]  /*1470*/  BSYNC.RECONVERGENT B1 ;  /* 0x0000000000017941 */ /* 0x000fea0003800200 */
.L_x_12:
[----:B------:R-:W-:-:S04]  /*1480*/  IMAD.MOV.U32 R5, RZ, RZ, 0x0 ;  /* 0x00000000ff057424 */ /* 0x000fc800078e00ff */
[----:B0-----:R-:W-:Y:S05]  /*1490*/  RET.REL.NODEC R4 `(_Z14softmax_kernelPKfPfi) ;  /* 0xffffffe804d87950 */ /* 0x001fea0003c3ffff */
.L_x_23:
[----:B------:R-:W-:-:S00]  /*14a0*/  BRA `(.L_x_23) ;  /* 0xfffffffc00fc7947 */ /* 0x000fc0000383ffff */
[----:B------:R-:W-:-:S00]  /*14b0*/  NOP ;  /* 0x0000000000007918 */ /* 0x000fc00000000000 */
        /* <DEDUP_REMOVED lines=12> */
.L_x_24:


//--------------------- .nv.shared._Z14softmax_kernelPKfPfi --------------------------
	.section	.nv.shared._Z14softmax_kernelPKfPfi,"aw",@nobits
	.sectionflags	@""
	.align	16
	.zero		1024


//--------------------- .nv.shared.reserved.0     --------------------------
	.section	.nv.shared.reserved.0,"aw",@nobits
	.weak		__nv_reservedSMEM_offset_0_alias
	.size		__nv_reservedSMEM_offset_0_alias, 0, 64
	.other		__nv_reservedSMEM_offset_0_alias,@"STO_CUDA_RESERVED_SHARED STV_DEFAULT"
__nv_reservedSMEM_offset_0_alias:
	.zero		0
	.zero		64


//--------------------- .nv.constant0._Z14softmax_kernelPKfPfi --------------------------
	.section	.nv.constant0._Z14softmax_kernelPKfPfi,"a",@progbits
	.sectionflags	@""
	.align	4
.nv.constant0._Z14softmax_kernelPKfPfi:
	.zero		916


//--------------------- SYMBOLS --------------------------

	.type		.nv.reservedSmem.offset0,@object
	.size		.nv.reservedSmem.offset0,0x4
	.type		.nv.reservedSmem.cap,@object
	.size		.nv.reservedSmem.cap,0x4
